//
// Generated by NVIDIA NVVM Compiler
//
// Compiler Build ID: CL-36424714
// Cuda compilation tools, release 13.0, V13.0.88
// Based on NVVM 20.0.0
//

.version 9.0
.target sm_100
.address_size 64

	// .globl	_Z8MyKernelPfS_i

.visible .entry _Z8MyKernelPfS_i(
	.param .u64 .ptr .align 1 _Z8MyKernelPfS_i_param_0,
	.param .u64 .ptr .align 1 _Z8MyKernelPfS_i_param_1,
	.param .u32 _Z8MyKernelPfS_i_param_2
)
{
	.reg .pred 	%p<2>;
	.reg .b32 	%r<6>;
	.reg .b32 	%f<3>;
	.reg .b64 	%rd<8>;

	ld.param.u64 	%rd1, [_Z8MyKernelPfS_i_param_0];
	ld.param.u64 	%rd2, [_Z8MyKernelPfS_i_param_1];
	ld.param.u32 	%r2, [_Z8MyKernelPfS_i_param_2];
	mov.u32 	%r3, %ntid.x;
	mov.u32 	%r4, %ctaid.x;
	mov.u32 	%r5, %tid.x;
	mad.lo.s32 	%r1, %r3, %r4, %r5;
	setp.ge.s32 	%p1, %r1, %r2;
	@%p1 bra 	$L__BB0_2;
	cvta.to.global.u64 	%rd3, %rd2;
	cvta.to.global.u64 	%rd4, %rd1;
	mul.wide.s32 	%rd5, %r1, 4;
	add.s64 	%rd6, %rd3, %rd5;
	ld.global.f32 	%f1, [%rd6];
	add.f32 	%f2, %f1, %f1;
	add.s64 	%rd7, %rd4, %rd5;
	st.global.f32 	[%rd7], %f2;
$L__BB0_2:
	ret;

}


// ===== COMPILED SASS (sm_100) =====

	.target	sm_100

	.elftype	@"ET_EXEC"


//--------------------- .note.nv.tkinfo           --------------------------
	.section	.note.nv.tkinfo,"",@"SHT_NOTE"
	.sectionflags	@"SHF_NOTE_NV_TKINFO"
	.tkinfo
        /*0018*/ 	.word	0x00000002
        /*0030*/ 	.string	""
        /*0030*/ 	.string	"ptxas"
        /*0030*/ 	.string	"Cuda compilation tools, release 13.0, V13.0.88"
        /*0030*/ 	.string	"Build cuda_13.0.r13.0/compiler.36424714_0"
        /*0030*/ 	.string	"-arch sm_100 -m 64 "



//--------------------- .note.nv.cuinfo           --------------------------
	.section	.note.nv.cuinfo,"",@"SHT_NOTE"
	.sectionflags	@"SHF_NOTE_NV_CUINFO"
        /*0018*/ 	.short	0x0002
        /*001a*/ 	.short	0x0064
        /*001c*/ 	.short	0x0082
	.zero		2


//--------------------- .nv.info                  --------------------------
	.section	.nv.info,"",@"SHT_CUDA_INFO"
	.align	4


	//----- nvinfo : EIATTR_REGCOUNT
	.align		4
        /*0000*/ 	.byte	0x04, 0x2f
        /*0002*/ 	.short	(.L_1 - .L_0)
	.align		4
.L_0:
        /*0004*/ 	.word	index@(_Z8MyKernelPfS_i)
        /*0008*/ 	.word	0x0000000a


	//----- nvinfo : EIATTR_FRAME_SIZE
	.align		4
.L_1:
        /*000c*/ 	.byte	0x04, 0x11
        /*000e*/ 	.short	(.L_3 - .L_2)
	.align		4
.L_2:
        /*0010*/ 	.word	index@(_Z8MyKernelPfS_i)
        /*0014*/ 	.word	0x00000000


	//----- nvinfo : EIATTR_MIN_STACK_SIZE
	.align		4
.L_3:
        /*0018*/ 	.byte	0x04, 0x12
        /*001a*/ 	.short	(.L_5 - .L_4)
	.align		4
.L_4:
        /*001c*/ 	.word	index@(_Z8MyKernelPfS_i)
        /*0020*/ 	.word	0x00000000
.L_5:


//--------------------- .nv.compat                --------------------------
	.section	.nv.compat,"",@"SHT_CUDA_COMPAT_INFO"
	.align	4
        /*0000*/ 	.byte	0x02, 0x09, 0x00, 0x00, 0x02, 0x02, 0x01, 0x00, 0x02, 0x05, 0x05, 0x00, 0x03, 0x07, 0x01, 0x01
        /*0010*/ 	.byte	0x02, 0x03, 0x00, 0x00, 0x02, 0x06, 0x01, 0x00, 0x04, 0x0b, 0x08, 0x00, 0x09, 0x00, 0x00, 0x00
        /*0020*/ 	.byte	0x00, 0x00, 0x00, 0x00


//--------------------- .nv.info._Z8MyKernelPfS_i --------------------------
	.section	.nv.info._Z8MyKernelPfS_i,"",@"SHT_CUDA_INFO"
	.sectionflags	@""
	.align	4


	//----- nvinfo : EIATTR_CUDA_API_VERSION
	.align		4
        /*0000*/ 	.byte	0x04, 0x37
        /*0002*/ 	.short	(.L_7 - .L_6)
.L_6:
        /*0004*/ 	.word	0x00000082


	//----- nvinfo : EIATTR_KPARAM_INFO
	.align		4
.L_7:
        /*0008*/ 	.byte	0x04, 0x17
        /*000a*/ 	.short	(.L_9 - .L_8)
.L_8:
        /*000c*/ 	.word	0x00000000
        /*0010*/ 	.short	0x0002
        /*0012*/ 	.short	0x0010
        /*0014*/ 	.byte	0x00, 0xf0, 0x11, 0x00


	//----- nvinfo : EIATTR_KPARAM_INFO
	.align		4
.L_9:
        /*0018*/ 	.byte	0x04, 0x17
        /*001a*/ 	.short	(.L_11 - .L_10)
.L_10:
        /*001c*/ 	.word	0x00000000
        /*0020*/ 	.short	0x0001
        /*0022*/ 	.short	0x0008
        /*0024*/ 	.byte	0x00, 0xf5, 0x21, 0x00


	//----- nvinfo : EIATTR_KPARAM_INFO
	.align		4
.L_11:
        /*0028*/ 	.byte	0x04, 0x17
        /*002a*/ 	.short	(.L_13 - .L_12)
.L_12:
        /*002c*/ 	.word	0x00000000
        /*0030*/ 	.short	0x0000
        /*0032*/ 	.short	0x0000
        /*0034*/ 	.byte	0x00, 0xf5, 0x21, 0x00


	//----- nvinfo : EIATTR_SPARSE_MMA_MASK
	.align		4
.L_13:
        /*0038*/ 	.byte	0x03, 0x50
        /*003a*/ 	.short	0x0000


	//----- nvinfo : EIATTR_MAXREG_COUNT
	.align		4
        /*003c*/ 	.byte	0x03, 0x1b
        /*003e*/ 	.short	0x00ff


	//----- nvinfo : EIATTR_MERCURY_ISA_VERSION
	.align		4
        /*0040*/ 	.byte	0x03, 0x5f
        /*0042*/ 	.short	0x0101


	//----- nvinfo : EIATTR_VRC_CTA_INIT_COUNT
	.align		4
        /*0044*/ 	.byte	0x02, 0x4a
	.zero		1
	.zero		1


	//----- nvinfo : EIATTR_EXIT_INSTR_OFFSETS
	.align		4
        /*0048*/ 	.byte	0x04, 0x1c
        /*004a*/ 	.short	(.L_15 - .L_14)


	//   ....[0]....
.L_14:
        /*004c*/ 	.word	0x00000070


	//   ....[1]....
        /*0050*/ 	.word	0x00000100


	//----- nvinfo : EIATTR_CBANK_PARAM_SIZE
	.align		4
.L_15:
        /*0054*/ 	.byte	0x03, 0x19
        /*0056*/ 	.short	0x0014


	//----- nvinfo : EIATTR_PARAM_CBANK
	.align		4
        /*0058*/ 	.byte	0x04, 0x0a
        /*005a*/ 	.short	(.L_17 - .L_16)
	.align		4
.L_16:
        /*005c*/ 	.word	index@(.nv.constant0._Z8MyKernelPfS_i)
        /*0060*/ 	.short	0x0380
        /*0062*/ 	.short	0x0014


	//----- nvinfo : EIATTR_SW_WAR
	.align		4
.L_17:
        /*0064*/ 	.byte	0x04, 0x36
        /*0066*/ 	.short	(.L_19 - .L_18)
.L_18:
        /*0068*/ 	.word	0x00000008
.L_19:


//--------------------- .nv.callgraph             --------------------------
	.section	.nv.callgraph,"",@"SHT_CUDA_CALLGRAPH"
	.align	4
	.sectionentsize	8
	.align		4
        /*0000*/ 	.word	0x00000000
	.align		4
        /*0004*/ 	.word	0xffffffff
	.align		4
        /*0008*/ 	.word	0x00000000
	.align		4
        /*000c*/ 	.word	0xfffffffe
	.align		4
        /*0010*/ 	.word	0x00000000
	.align		4
        /*0014*/ 	.word	0xfffffffd
	.align		4
        /*0018*/ 	.word	0x00000000
	.align		4
        /*001c*/ 	.word	0xfffffffc


//--------------------- .text._Z8MyKernelPfS_i    --------------------------
	.section	.text._Z8MyKernelPfS_i,"ax",@progbits
	.align	128
        .global         _Z8MyKernelPfS_i
        .type           _Z8MyKernelPfS_i,@function
        .size           _Z8MyKernelPfS_i,(.L_x_1 - _Z8MyKernelPfS_i)
        .other          _Z8MyKernelPfS_i,@"STO_CUDA_ENTRY STV_DEFAULT"
_Z8MyKernelPfS_i:
.text._Z8MyKernelPfS_i:
[----:B------:R-:W-:Y:S01]  /*0000*/  LDC R1, c[0x0][0x37c] ;  /* 0x0000df00ff017b82 */ /* 0x000fe20000000800 */
[----:B------:R-:W0:Y:S01]  /*0010*/  S2R R7, SR_CTAID.X ;  /* 0x0000000000077919 */ /* 0x000e220000002500 */
[----:B------:R-:W0:Y:S01]  /*0020*/  LDCU UR4, c[0x0][0x360] ;  /* 0x00006c00ff0477ac */ /* 0x000e220008000800 */
[----:B------:R-:W0:Y:S01]  /*0030*/  S2R R0, SR_TID.X ;  /* 0x0000000000007919 */ /* 0x000e220000002100 */
[----:B------:R-:W1:Y:S01]  /*0040*/  LDCU UR5, c[0x0][0x390] ;  /* 0x00007200ff0577ac */ /* 0x000e620008000800 */
[----:B0-----:R-:W-:-:S05]  /*0050*/  IMAD R7, R7, UR4, R0 ;  /* 0x0000000407077c24 */ /* 0x001fca000f8e0200 */
[----:B-1----:R-:W-:-:S13]  /*0060*/  ISETP.GE.AND P0, PT, R7, UR5, PT ;  /* 0x0000000507007c0c */ /* 0x002fda000bf06270 */
[----:B------:R-:W-:Y:S05]  /*0070*/  @P0 EXIT ;  /* 0x000000000000094d */ /* 0x000fea0003800000 */
[----:B------:R-:W0:Y:S01]  /*0080*/  LDC.64 R2, c[0x0][0x388] ;  /* 0x0000e200ff027b82 */ /* 0x000e220000000a00 */
[----:B------:R-:W1:Y:S07]  /*0090*/  LDCU.64 UR4, c[0x0][0x358] ;  /* 0x00006b00ff0477ac */ /* 0x000e6e0008000a00 */
[----:B------:R-:W2:Y:S01]  /*00a0*/  LDC.64 R4, c[0x0][0x380] ;  /* 0x0000e000ff047b82 */ /* 0x000ea20000000a00 */
[----:B0-----:R-:W-:-:S06]  /*00b0*/  IMAD.WIDE R2, R7, 0x4, R2 ;  /* 0x0000000407027825 */ /* 0x001fcc00078e0202 */
[----:B-1----:R-:W3:Y:S01]  /*00c0*/  LDG.E R2, desc[UR4][R2.64] ;  /* 0x0000000402027981 */ /* 0x002ee2000c1e1900 */
[----:B--2---:R-:W-:-:S04]  /*00d0*/  IMAD.WIDE R4, R7, 0x4, R4 ;  /* 0x0000000407047825 */ /* 0x004fc800078e0204 */
[----:B---3--:R-:W-:-:S05]  /*00e0*/  FADD R7, R2, R2 ;  /* 0x0000000202077221 */ /* 0x008fca0000000000 */
[----:B------:R-:W-:Y:S01]  /*00f0*/  STG.E desc[UR4][R4.64], R7 ;  /* 0x0000000704007986 */ /* 0x000fe2000c101904 */
[----:B------:R-:W-:Y:S05]  /*0100*/  EXIT ;  /* 0x000000000000794d */ /* 0x000fea0003800000 */
.L_x_0:
[----:B------:R-:W-:-:S00]  /*0110*/  BRA `(.L_x_0) ;  /* 0xfffffffc00fc7947 */ /* 0x000fc0000383ffff */
[----:B------:R-:W-:-:S00]  /*0120*/  NOP ;  /* 0x0000000000007918 */ /* 0x000fc00000000000 */
        /* <DEDUP_REMOVED lines=13> */
.L_x_1:


//--------------------- .nv.shared.reserved.0     --------------------------
	.section	.nv.shared.reserved.0,"aw",@nobits
	.weak		__nv_reservedSMEM_offset_0_alias
	.size		__nv_reservedSMEM_offset_0_alias, 0, 64
	.other		__nv_reservedSMEM_offset_0_alias,@"STO_CUDA_RESERVED_SHARED STV_DEFAULT"
__nv_reservedSMEM_offset_0_alias:
	.zero		0
	.zero		64


//--------------------- .nv.constant0._Z8MyKernelPfS_i --------------------------
	.section	.nv.constant0._Z8MyKernelPfS_i,"a",@progbits
	.sectionflags	@""
	.align	4
.nv.constant0._Z8MyKernelPfS_i:
	.zero		916


//--------------------- SYMBOLS --------------------------

	.type		.nv.reservedSmem.offset0,@object
	.size		.nv.reservedSmem.offset0,0x4
